//
// Generated by NVIDIA NVVM Compiler
//
// Compiler Build ID: CL-36424714
// Cuda compilation tools, release 13.0, V13.0.88
// Based on NVVM 20.0.0
//

.version 9.0
.target sm_100
.address_size 64

	// .globl	_Z9match_allPiS_
.extern .func  (.param .b32 func_retval0) vprintf
(
	.param .b64 vprintf_param_0,
	.param .b64 vprintf_param_1
)
;
.global .align 1 .b8 $str[15] = {108, 97, 110, 101, 73, 100, 61, 37, 100, 44, 32, 37, 100, 10};

.visible .entry _Z9match_allPiS_(
	.param .u64 .ptr .align 1 _Z9match_allPiS__param_0,
	.param .u64 .ptr .align 1 _Z9match_allPiS__param_1
)
{
	.local .align 8 .b8 	__local_depot0[8];
	.reg .b64 	%SP;
	.reg .b64 	%SPL;
	.reg .pred 	%p<2>;
	.reg .b32 	%r<8>;
	.reg .b64 	%rd<12>;

	mov.u64 	%SPL, __local_depot0;
	cvta.local.u64 	%SP, %SPL;
	ld.param.u64 	%rd1, [_Z9match_allPiS__param_0];
	ld.param.u64 	%rd2, [_Z9match_allPiS__param_1];
	cvta.to.global.u64 	%rd3, %rd2;
	cvta.to.global.u64 	%rd4, %rd1;
	add.u64 	%rd5, %SP, 0;
	add.u64 	%rd6, %SPL, 0;
	mov.u32 	%r1, %tid.x;
	mul.wide.u32 	%rd7, %r1, 4;
	add.s64 	%rd8, %rd4, %rd7;
	ld.global.u32 	%r2, [%rd8];
	match.all.sync.b32 	%r3|%p1, %r2, -1;
	selp.u32 	%r4, 1, 0, %p1;
	add.s64 	%rd9, %rd3, %rd7;
	st.global.u32 	[%rd9], %r3;
	shr.u32 	%r5, %r1, 5;
	st.local.v2.u32 	[%rd6], {%r5, %r4};
	mov.u64 	%rd10, $str;
	cvta.global.u64 	%rd11, %rd10;
	{ // callseq 0, 0
	.param .b64 param0;
	st.param.b64 	[param0], %rd11;
	.param .b64 param1;
	st.param.b64 	[param1], %rd5;
	.param .b32 retval0;
	call.uni (retval0), 
	vprintf, 
	(
	param0, 
	param1
	);
	ld.param.b32 	%r6, [retval0];
	} // callseq 0
	ret;

}
	// .globl	_Z9match_anyPiS_
.visible .entry _Z9match_anyPiS_(
	.param .u64 .ptr .align 1 _Z9match_anyPiS__param_0,
	.param .u64 .ptr .align 1 _Z9match_anyPiS__param_1
)
{
	.reg .b32 	%r<4>;
	.reg .b64 	%rd<8>;

	ld.param.u64 	%rd1, [_Z9match_anyPiS__param_0];
	ld.param.u64 	%rd2, [_Z9match_anyPiS__param_1];
	cvta.to.global.u64 	%rd3, %rd2;
	cvta.to.global.u64 	%rd4, %rd1;
	mov.u32 	%r1, %tid.x;
	mul.wide.u32 	%rd5, %r1, 4;
	add.s64 	%rd6, %rd4, %rd5;
	ld.global.u32 	%r2, [%rd6];
	match.any.sync.b32 	%r3, %r2, -1;
	add.s64 	%rd7, %rd3, %rd5;
	st.global.u32 	[%rd7], %r3;
	ret;

}


// ===== COMPILED SASS (sm_100) =====

	.target	sm_100

	.elftype	@"ET_EXEC"


//--------------------- .note.nv.tkinfo           --------------------------
	.section	.note.nv.tkinfo,"",@"SHT_NOTE"
	.sectionflags	@"SHF_NOTE_NV_TKINFO"
	.tkinfo
        /*0018*/ 	.word	0x00000002
        /*0030*/ 	.string	""
        /*0030*/ 	.string	"ptxas"
        /*0030*/ 	.string	"Cuda compilation tools, release 13.0, V13.0.88"
        /*0030*/ 	.string	"Build cuda_13.0.r13.0/compiler.36424714_0"
        /*0030*/ 	.string	"-arch sm_100 -m 64 "



//--------------------- .note.nv.cuinfo           --------------------------
	.section	.note.nv.cuinfo,"",@"SHT_NOTE"
	.sectionflags	@"SHF_NOTE_NV_CUINFO"
        /*0018*/ 	.short	0x0002
        /*001a*/ 	.short	0x0064
        /*001c*/ 	.short	0x0082
	.zero		2


//--------------------- .nv.info                  --------------------------
	.section	.nv.info,"",@"SHT_CUDA_INFO"
	.align	4


	//----- nvinfo : EIATTR_REGCOUNT
	.align		4
        /*0000*/ 	.byte	0x04, 0x2f
        /*0002*/ 	.short	(.L_2 - .L_1)
	.align		4
.L_1:
        /*0004*/ 	.word	index@(_Z9match_allPiS_)
        /*0008*/ 	.word	0x00000018


	//----- nvinfo : EIATTR_FRAME_SIZE
	.align		4
.L_2:
        /*000c*/ 	.byte	0x04, 0x11
        /*000e*/ 	.short	(.L_4 - .L_3)
	.align		4
.L_3:
        /*0010*/ 	.word	index@(_Z9match_allPiS_)
        /*0014*/ 	.word	0x00000008


	//----- nvinfo : EIATTR_REGCOUNT
	.align		4
.L_4:
        /*0018*/ 	.byte	0x04, 0x2f
        /*001a*/ 	.short	(.L_6 - .L_5)
	.align		4
.L_5:
        /*001c*/ 	.word	index@(_Z9match_anyPiS_)
        /*0020*/ 	.word	0x0000000c


	//----- nvinfo : EIATTR_FRAME_SIZE
	.align		4
.L_6:
        /*0024*/ 	.byte	0x04, 0x11
        /*0026*/ 	.short	(.L_8 - .L_7)
	.align		4
.L_7:
        /*0028*/ 	.word	index@(_Z9match_anyPiS_)
        /*002c*/ 	.word	0x00000000


	//----- nvinfo : EIATTR_MIN_STACK_SIZE
	.align		4
.L_8:
        /*0030*/ 	.byte	0x04, 0x12
        /*0032*/ 	.short	(.L_10 - .L_9)
	.align		4
.L_9:
        /*0034*/ 	.word	index@(_Z9match_anyPiS_)
        /*0038*/ 	.word	0x00000000


	//----- nvinfo : EIATTR_MIN_STACK_SIZE
	.align		4
.L_10:
        /*003c*/ 	.byte	0x04, 0x12
        /*003e*/ 	.short	(.L_12 - .L_11)
	.align		4
.L_11:
        /*0040*/ 	.word	index@(_Z9match_allPiS_)
        /*0044*/ 	.word	0x00000008
.L_12:


//--------------------- .nv.compat                --------------------------
	.section	.nv.compat,"",@"SHT_CUDA_COMPAT_INFO"
	.align	4
        /*0000*/ 	.byte	0x02, 0x09, 0x00, 0x00, 0x02, 0x02, 0x01, 0x00, 0x02, 0x05, 0x05, 0x00, 0x03, 0x07, 0x01, 0x01
        /*0010*/ 	.byte	0x02, 0x03, 0x00, 0x00, 0x02, 0x06, 0x01, 0x00, 0x04, 0x0b, 0x08, 0x00, 0x09, 0x00, 0x00, 0x00
        /*0020*/ 	.byte	0x00, 0x00, 0x00, 0x00


//--------------------- .nv.info._Z9match_anyPiS_ --------------------------
	.section	.nv.info._Z9match_anyPiS_,"",@"SHT_CUDA_INFO"
	.sectionflags	@""
	.align	4


	//----- nvinfo : EIATTR_CUDA_API_VERSION
	.align		4
        /*0000*/ 	.byte	0x04, 0x37
        /*0002*/ 	.short	(.L_14 - .L_13)
.L_13:
        /*0004*/ 	.word	0x00000082


	//----- nvinfo : EIATTR_KPARAM_INFO
	.align		4
.L_14:
        /*0008*/ 	.byte	0x04, 0x17
        /*000a*/ 	.short	(.L_16 - .L_15)
.L_15:
        /*000c*/ 	.word	0x00000000
        /*0010*/ 	.short	0x0001
        /*0012*/ 	.short	0x0008
        /*0014*/ 	.byte	0x00, 0xf5, 0x21, 0x00


	//----- nvinfo : EIATTR_KPARAM_INFO
	.align		4
.L_16:
        /*0018*/ 	.byte	0x04, 0x17
        /*001a*/ 	.short	(.L_18 - .L_17)
.L_17:
        /*001c*/ 	.word	0x00000000
        /*0020*/ 	.short	0x0000
        /*0022*/ 	.short	0x0000
        /*0024*/ 	.byte	0x00, 0xf5, 0x21, 0x00


	//----- nvinfo : EIATTR_SPARSE_MMA_MASK
	.align		4
.L_18:
        /*0028*/ 	.byte	0x03, 0x50
        /*002a*/ 	.short	0x0000


	//----- nvinfo : EIATTR_MAXREG_COUNT
	.align		4
        /*002c*/ 	.byte	0x03, 0x1b
        /*002e*/ 	.short	0x00ff


	//----- nvinfo : EIATTR_MERCURY_ISA_VERSION
	.align		4
        /*0030*/ 	.byte	0x03, 0x5f
        /*0032*/ 	.short	0x0101


	//----- nvinfo : EIATTR_COOP_GROUP_MASK_REGIDS
	.align		4
        /*0034*/ 	.byte	0x04, 0x29
        /*0036*/ 	.short	(.L_20 - .L_19)


	//   ....[0]....
.L_19:
        /*0038*/ 	.word	0xffffffff


	//----- nvinfo : EIATTR_COOP_GROUP_INSTR_OFFSETS
	.align		4
.L_20:
        /*003c*/ 	.byte	0x04, 0x28
        /*003e*/ 	.short	(.L_22 - .L_21)


	//   ....[0]....
.L_21:
        /*0040*/ 	.word	0x00000080


	//----- nvinfo : EIATTR_VRC_CTA_INIT_COUNT
	.align		4
.L_22:
        /*0044*/ 	.byte	0x02, 0x4a
	.zero		1
	.zero		1


	//----- nvinfo : EIATTR_EXIT_INSTR_OFFSETS
	.align		4
        /*0048*/ 	.byte	0x04, 0x1c
        /*004a*/ 	.short	(.L_24 - .L_23)


	//   ....[0]....
.L_23:
        /*004c*/ 	.word	0x000000a0


	//----- nvinfo : EIATTR_CBANK_PARAM_SIZE
	.align		4
.L_24:
        /*0050*/ 	.byte	0x03, 0x19
        /*0052*/ 	.short	0x0010


	//----- nvinfo : EIATTR_PARAM_CBANK
	.align		4
        /*0054*/ 	.byte	0x04, 0x0a
        /*0056*/ 	.short	(.L_26 - .L_25)
	.align		4
.L_25:
        /*0058*/ 	.word	index@(.nv.constant0._Z9match_anyPiS_)
        /*005c*/ 	.short	0x0380
        /*005e*/ 	.short	0x0010


	//----- nvinfo : EIATTR_SW_WAR
	.align		4
.L_26:
        /*0060*/ 	.byte	0x04, 0x36
        /*0062*/ 	.short	(.L_28 - .L_27)
.L_27:
        /*0064*/ 	.word	0x00000008
.L_28:


//--------------------- .nv.info._Z9match_allPiS_ --------------------------
	.section	.nv.info._Z9match_allPiS_,"",@"SHT_CUDA_INFO"
	.sectionflags	@""
	.align	4


	//----- nvinfo : EIATTR_CUDA_API_VERSION
	.align		4
        /*0000*/ 	.byte	0x04, 0x37
        /*0002*/ 	.short	(.L_30 - .L_29)
.L_29:
        /*0004*/ 	.word	0x00000082


	//----- nvinfo : EIATTR_KPARAM_INFO
	.align		4
.L_30:
        /*0008*/ 	.byte	0x04, 0x17
        /*000a*/ 	.short	(.L_32 - .L_31)
.L_31:
        /*000c*/ 	.word	0x00000000
        /*0010*/ 	.short	0x0001
        /*0012*/ 	.short	0x0008
        /*0014*/ 	.byte	0x00, 0xf5, 0x21, 0x00


	//----- nvinfo : EIATTR_KPARAM_INFO
	.align		4
.L_32:
        /*0018*/ 	.byte	0x04, 0x17
        /*001a*/ 	.short	(.L_34 - .L_33)
.L_33:
        /*001c*/ 	.word	0x00000000
        /*0020*/ 	.short	0x0000
        /*0022*/ 	.short	0x0000
        /*0024*/ 	.byte	0x00, 0xf5, 0x21, 0x00


	//----- nvinfo : EIATTR_SPARSE_MMA_MASK
	.align		4
.L_34:
        /*0028*/ 	.byte	0x03, 0x50
        /*002a*/ 	.short	0x0000


	//----- nvinfo : EIATTR_MAXREG_COUNT
	.align		4
        /*002c*/ 	.byte	0x03, 0x1b
        /*002e*/ 	.short	0x00ff


	//----- nvinfo : EIATTR_EXTERNS
	.align		4
        /*0030*/ 	.byte	0x04, 0x0f
        /*0032*/ 	.short	(.L_36 - .L_35)


	//   ....[0]....
	.align		4
.L_35:
        /*0034*/ 	.word	index@(vprintf)


	//----- nvinfo : EIATTR_MERCURY_ISA_VERSION
	.align		4
.L_36:
        /*0038*/ 	.byte	0x03, 0x5f
        /*003a*/ 	.short	0x0101


	//----- nvinfo : EIATTR_COOP_GROUP_MASK_REGIDS
	.align		4
        /*003c*/ 	.byte	0x04, 0x29
        /*003e*/ 	.short	(.L_38 - .L_37)


	//   ....[0]....
.L_37:
        /*0040*/ 	.word	0xffffffff


	//----- nvinfo : EIATTR_COOP_GROUP_INSTR_OFFSETS
	.align		4
.L_38:
        /*0044*/ 	.byte	0x04, 0x28
        /*0046*/ 	.short	(.L_40 - .L_39)


	//   ....[0]....
.L_39:
        /*0048*/ 	.word	0x00000100


	//----- nvinfo : EIATTR_VRC_CTA_INIT_COUNT
	.align		4
.L_40:
        /*004c*/ 	.byte	0x02, 0x4a
	.zero		1
	.zero		1


	//----- nvinfo : EIATTR_SYSCALL_OFFSETS
	.align		4
        /*0050*/ 	.byte	0x04, 0x46
        /*0052*/ 	.short	(.L_42 - .L_41)


	//   ....[0]....
.L_41:
        /*0054*/ 	.word	0x00000180


	//----- nvinfo : EIATTR_EXIT_INSTR_OFFSETS
	.align		4
.L_42:
        /*0058*/ 	.byte	0x04, 0x1c
        /*005a*/ 	.short	(.L_44 - .L_43)


	//   ....[0]....
.L_43:
        /*005c*/ 	.word	0x00000190


	//----- nvinfo : EIATTR_CBANK_PARAM_SIZE
	.align		4
.L_44:
        /*0060*/ 	.byte	0x03, 0x19
        /*0062*/ 	.short	0x0010


	//----- nvinfo : EIATTR_PARAM_CBANK
	.align		4
        /*0064*/ 	.byte	0x04, 0x0a
        /*0066*/ 	.short	(.L_46 - .L_45)
	.align		4
.L_45:
        /*0068*/ 	.word	index@(.nv.constant0._Z9match_allPiS_)
        /*006c*/ 	.short	0x0380
        /*006e*/ 	.short	0x0010


	//----- nvinfo : EIATTR_SW_WAR
	.align		4
.L_46:
        /*0070*/ 	.byte	0x04, 0x36
        /*0072*/ 	.short	(.L_48 - .L_47)
.L_47:
        /*0074*/ 	.word	0x00000008
.L_48:


//--------------------- .nv.callgraph             --------------------------
	.section	.nv.callgraph,"",@"SHT_CUDA_CALLGRAPH"
	.align	4
	.sectionentsize	8
	.align		4
        /*0000*/ 	.word	0x00000000
	.align		4
        /*0004*/ 	.word	0xffffffff
	.align		4
        /*0008*/ 	.word	index@(_Z9match_allPiS_)
	.align		4
        /*000c*/ 	.word	index@(vprintf)
	.align		4
        /*0010*/ 	.word	0x00000000
	.align		4
        /*0014*/ 	.word	0xfffffffe
	.align		4
        /*0018*/ 	.word	0x00000000
	.align		4
        /*001c*/ 	.word	0xfffffffd
	.align		4
        /*0020*/ 	.word	0x00000000
	.align		4
        /*0024*/ 	.word	0xfffffffc


//--------------------- .nv.constant4             --------------------------
	.section	.nv.constant4,"a",@progbits
	.align	8
	.align		8
.nv.constant4:
        /*0000*/ 	.dword	$str
	.align		8
        /*0008*/ 	.dword	vprintf


//--------------------- .text._Z9match_anyPiS_    --------------------------
	.section	.text._Z9match_anyPiS_,"ax",@progbits
	.align	128
        .global         _Z9match_anyPiS_
        .type           _Z9match_anyPiS_,@function
        .size           _Z9match_anyPiS_,(.L_x_3 - _Z9match_anyPiS_)
        .other          _Z9match_anyPiS_,@"STO_CUDA_ENTRY STV_DEFAULT"
_Z9match_anyPiS_:
.text._Z9match_anyPiS_:
[----:B------:R-:W-:Y:S01]  /*0000*/  LDC R1, c[0x0][0x37c] ;  /* 0x0000df00ff017b82 */ /* 0x000fe20000000800 */
[----:B------:R-:W0:Y:S07]  /*0010*/  S2R R9, SR_TID.X ;  /* 0x0000000000097919 */ /* 0x000e2e0000002100 */
[----:B------:R-:W0:Y:S01]  /*0020*/  LDC.64 R2, c[0x0][0x380] ;  /* 0x0000e000ff027b82 */ /* 0x000e220000000a00 */
[----:B------:R-:W1:Y:S07]  /*0030*/  LDCU.64 UR4, c[0x0][0x358] ;  /* 0x00006b00ff0477ac */ /* 0x000e6e0008000a00 */
[----:B------:R-:W2:Y:S01]  /*0040*/  LDC.64 R4, c[0x0][0x388] ;  /* 0x0000e200ff047b82 */ /* 0x000ea20000000a00 */
[----:B0-----:R-:W-:-:S06]  /*0050*/  IMAD.WIDE.U32 R2, R9, 0x4, R2 ;  /* 0x0000000409027825 */ /* 0x001fcc00078e0002 */
[----:B-1----:R-:W3:Y:S01]  /*0060*/  LDG.E R2, desc[UR4][R2.64] ;  /* 0x0000000402027981 */ /* 0x002ee2000c1e1900 */
[----:B--2---:R-:W-:Y:S01]  /*0070*/  IMAD.WIDE.U32 R4, R9, 0x4, R4 ;  /* 0x0000000409047825 */ /* 0x004fe200078e0004 */
[----:B---3--:R-:W0:Y:S04]  /*0080*/  MATCH.ANY R7, R2 ;  /* 0x00000000020773a1 */ /* 0x008e2800000e8000 */
[----:B0-----:R-:W-:Y:S01]  /*0090*/  STG.E desc[UR4][R4.64], R7 ;  /* 0x0000000704007986 */ /* 0x001fe2000c101904 */
[----:B------:R-:W-:Y:S05]  /*00a0*/  EXIT ;  /* 0x000000000000794d */ /* 0x000fea0003800000 */
.L_x_0:
[----:B------:R-:W-:-:S00]  /*00b0*/  BRA `(.L_x_0) ;  /* 0xfffffffc00fc7947 */ /* 0x000fc0000383ffff */
[----:B------:R-:W-:-:S00]  /*00c0*/  NOP ;  /* 0x0000000000007918 */ /* 0x000fc00000000000 */
        /* <DEDUP_REMOVED lines=11> */
.L_x_3:


//--------------------- .text._Z9match_allPiS_    --------------------------
	.section	.text._Z9match_allPiS_,"ax",@progbits
	.align	128
        .global         _Z9match_allPiS_
        .type           _Z9match_allPiS_,@function
        .size           _Z9match_allPiS_,(.L_x_4 - _Z9match_allPiS_)
        .other          _Z9match_allPiS_,@"STO_CUDA_ENTRY STV_DEFAULT"
_Z9match_allPiS_:
.text._Z9match_allPiS_:
[----:B------:R-:W0:Y:S01]  /*0000*/  LDC R1, c[0x0][0x37c] ;  /* 0x0000df00ff017b82 */ /* 0x000e220000000800 */
[----:B------:R-:W1:Y:S07]  /*0010*/  S2R R7, SR_TID.X ;  /* 0x0000000000077919 */ /* 0x000e6e0000002100 */
[----:B------:R-:W1:Y:S01]  /*0020*/  LDC.64 R4, c[0x0][0x380] ;  /* 0x0000e000ff047b82 */ /* 0x000e620000000a00 */
[----:B------:R-:W2:Y:S01]  /*0030*/  LDCU.64 UR4, c[0x0][0x358] ;  /* 0x00006b00ff0477ac */ /* 0x000ea20008000a00 */
[----:B0-----:R-:W-:-:S06]  /*0040*/  VIADD R1, R1, 0xfffffff8 ;  /* 0xfffffff801017836 */ /* 0x001fcc0000000000 */
[----:B------:R-:W0:Y:S01]  /*0050*/  LDC.64 R2, c[0x0][0x388] ;  /* 0x0000e200ff027b82 */ /* 0x000e220000000a00 */
[----:B------:R-:W3:Y:S01]  /*0060*/  LDCU UR6, c[0x0][0x2f8] ;  /* 0x00005f00ff0677ac */ /* 0x000ee20008000800 */
[----:B------:R-:W4:Y:S01]  /*0070*/  LDCU.64 UR8, c[0x4][URZ] ;  /* 0x01000000ff0877ac */ /* 0x000f220008000a00 */
[----:B-1----:R-:W-:-:S05]  /*0080*/  IMAD.WIDE.U32 R4, R7, 0x4, R4 ;  /* 0x0000000407047825 */ /* 0x002fca00078e0004 */
[----:B--2---:R4:W2:Y:S01]  /*0090*/  LDG.E R0, desc[UR4][R4.64] ;  /* 0x0000000404007981 */ /* 0x0048a2000c1e1900 */
[----:B------:R-:W-:Y:S01]  /*00a0*/  MOV R10, 0x8 ;  /* 0x00000008000a7802 */ /* 0x000fe20000000f00 */
[----:B0-----:R-:W-:Y:S01]  /*00b0*/  IMAD.WIDE.U32 R2, R7, 0x4, R2 ;  /* 0x0000000407027825 */ /* 0x001fe200078e0002 */
[----:B------:R-:W-:-:S04]  /*00c0*/  SHF.R.U32.HI R8, RZ, 0x5, R7 ;  /* 0x00000005ff087819 */ /* 0x000fc80000011607 */
[----:B------:R-:W0:Y:S01]  /*00d0*/  LDC.64 R10, c[0x4][R10] ;  /* 0x010000000a0a7b82 */ /* 0x000e220000000a00 */
[----:B----4-:R-:W-:Y:S01]  /*00e0*/  IMAD.U32 R4, RZ, RZ, UR8 ;  /* 0x00000008ff047e24 */ /* 0x010fe2000f8e00ff */
[----:B------:R-:W-:-:S06]  /*00f0*/  MOV R5, UR9 ;  /* 0x0000000900057c02 */ /* 0x000fcc0008000f00 */
[----:B--2---:R-:W1:Y:S02]  /*0100*/  MATCH.ALL P0, R0, R0 ;  /* 0x00000000000073a1 */ /* 0x004e640000000000 */
[----:B-1----:R-:W-:Y:S01]  /*0110*/  SEL R9, RZ, 0x1, !P0 ;  /* 0x00000001ff097807 */ /* 0x002fe20004000000 */
[----:B------:R1:W-:Y:S01]  /*0120*/  STG.E desc[UR4][R2.64], R0 ;  /* 0x0000000002007986 */ /* 0x0003e2000c101904 */
[----:B------:R-:W2:Y:S01]  /*0130*/  LDCU UR4, c[0x0][0x2fc] ;  /* 0x00005f80ff0477ac */ /* 0x000ea20008000800 */
[----:B---3--:R-:W-:Y:S02]  /*0140*/  IADD3 R6, P0, PT, R1, UR6, RZ ;  /* 0x0000000601067c10 */ /* 0x008fe4000ff1e0ff */
[----:B------:R1:W-:Y:S03]  /*0150*/  STL.64 [R1], R8 ;  /* 0x0000000801007387 */ /* 0x0003e60000100a00 */
[----:B012---:R-:W-:-:S08]  /*0160*/  IMAD.X R7, RZ, RZ, UR4, P0 ;  /* 0x00000004ff077e24 */ /* 0x007fd000080e06ff */
[----:B------:R-:W-:-:S07]  /*0170*/  LEPC R20, `(.L_x_1) ;  /* 0x000000001014794e */ /* 0x000fce0000000000 */
[----:B------:R-:W-:Y:S05]  /*0180*/  CALL.ABS.NOINC R10 ;  /* 0x000000000a007343 */ /* 0x000fea0003c00000 */
.L_x_1:
[----:B------:R-:W-:Y:S05]  /*0190*/  EXIT ;  /* 0x000000000000794d */ /* 0x000fea0003800000 */
.L_x_2:
        /* <DEDUP_REMOVED lines=14> */
.L_x_4:


//--------------------- .nv.global.init           --------------------------
	.section	.nv.global.init,"aw",@progbits
.nv.global.init:
	.type		$str,@object
	.size		$str,(.L_0 - $str)
$str:
        /*0000*/ 	.byte	0x6c, 0x61, 0x6e, 0x65, 0x49, 0x64, 0x3d, 0x25, 0x64, 0x2c, 0x20, 0x25, 0x64, 0x0a, 0x00
.L_0:


//--------------------- .nv.shared.reserved.0     --------------------------
	.section	.nv.shared.reserved.0,"aw",@nobits
	.weak		__nv_reservedSMEM_offset_0_alias
	.size		__nv_reservedSMEM_offset_0_alias, 0, 64
	.other		__nv_reservedSMEM_offset_0_alias,@"STO_CUDA_RESERVED_SHARED STV_DEFAULT"
__nv_reservedSMEM_offset_0_alias:
	.zero		0
	.zero		64


//--------------------- .nv.constant0._Z9match_anyPiS_ --------------------------
	.section	.nv.constant0._Z9match_anyPiS_,"a",@progbits
	.sectionflags	@""
	.align	4
.nv.constant0._Z9match_anyPiS_:
	.zero		912


//--------------------- .nv.constant0._Z9match_allPiS_ --------------------------
	.section	.nv.constant0._Z9match_allPiS_,"a",@progbits
	.sectionflags	@""
	.align	4
.nv.constant0._Z9match_allPiS_:
	.zero		912


//--------------------- SYMBOLS --------------------------

	.type		.nv.reservedSmem.offset0,@object
	.size		.nv.reservedSmem.offset0,0x4
	.type		vprintf,@function
